	.headerflags	@"EF_CUDA_TEXMODE_UNIFIED EF_CUDA_64BIT_ADDRESS EF_CUDA_ACCELERATORS EF_CUDA_SM90 EF_CUDA_VIRTUAL_SM(EF_CUDA_SM90)"
	.elftype	@"ET_EXEC"


//--------------------- .nv.info                  --------------------------
	.section	.nv.info,"",@"SHT_CUDA_INFO"
	.align	4


	//----- nvinfo : EIATTR_REGCOUNT
	.align		4
        /*0000*/ 	.byte	0x04, 0x2f
        /*0002*/ 	.short	(.L_3 - .L_2)
	.align		4
.L_2:
        /*0004*/ 	.word	index@(triton_poi_fused__native_batch_norm_legit_no_training_cat_relu_18)
        /*0008*/ 	.word	0x00000020


	//----- nvinfo : EIATTR_MIN_STACK_SIZE
	.align		4
.L_3:
        /*000c*/ 	.byte	0x04, 0x12
        /*000e*/ 	.short	(.L_5 - .L_4)
	.align		4
.L_4:
        /*0010*/ 	.word	index@(triton_poi_fused__native_batch_norm_legit_no_training_cat_relu_18)
        /*0014*/ 	.word	0x00000000


	//----- nvinfo : EIATTR_FRAME_SIZE
	.align		4
.L_5:
        /*0018*/ 	.byte	0x04, 0x11
        /*001a*/ 	.short	(.L_7 - .L_6)
	.align		4
.L_6:
        /*001c*/ 	.word	index@(triton_poi_fused__native_batch_norm_legit_no_training_cat_relu_18)
        /*0020*/ 	.word	0x00000000


	//----- nvinfo : EIATTR_MIN_STACK_SIZE
	.align		4
.L_7:
        /*0024*/ 	.byte	0x04, 0x12
        /*0026*/ 	.short	(.L_9 - .L_8)
	.align		4
.L_8:
        /*0028*/ 	.word	index@(triton_poi_fused__native_batch_norm_legit_no_training_cat_relu_18)
        /*002c*/ 	.word	0x00000000
.L_9:


//--------------------- .nv.info.triton_poi_fused__native_batch_norm_legit_no_training_cat_relu_18 --------------------------
	.section	.nv.info.triton_poi_fused__native_batch_norm_legit_no_training_cat_relu_18,"",@"SHT_CUDA_INFO"
	.sectionflags	@""
	.align	4


	//----- nvinfo : EIATTR_CUDA_API_VERSION
	.align		4
        /*0000*/ 	.byte	0x04, 0x37
        /*0002*/ 	.short	(.L_11 - .L_10)
.L_10:
        /*0004*/ 	.word	0x0000007c


	//----- nvinfo : EIATTR_KPARAM_INFO
	.align		4
.L_11:
        /*0008*/ 	.byte	0x04, 0x17
        /*000a*/ 	.short	(.L_13 - .L_12)
.L_12:
        /*000c*/ 	.word	0x00000000
        /*0010*/ 	.short	0x0008
        /*0012*/ 	.short	0x0040
        /*0014*/ 	.byte	0x00, 0xf0, 0x11, 0x00


	//----- nvinfo : EIATTR_KPARAM_INFO
	.align		4
.L_13:
        /*0018*/ 	.byte	0x04, 0x17
        /*001a*/ 	.short	(.L_15 - .L_14)
.L_14:
        /*001c*/ 	.word	0x00000000
        /*0020*/ 	.short	0x0007
        /*0022*/ 	.short	0x0038
        /*0024*/ 	.byte	0x00, 0xf4, 0x21, 0x00


	//----- nvinfo : EIATTR_KPARAM_INFO
	.align		4
.L_15:
        /*0028*/ 	.byte	0x04, 0x17
        /*002a*/ 	.short	(.L_17 - .L_16)
.L_16:
        /*002c*/ 	.word	0x00000000
        /*0030*/ 	.short	0x0006
        /*0032*/ 	.short	0x0030
        /*0034*/ 	.byte	0x00, 0xf4, 0x21, 0x00


	//----- nvinfo : EIATTR_KPARAM_INFO
	.align		4
.L_17:
        /*0038*/ 	.byte	0x04, 0x17
        /*003a*/ 	.short	(.L_19 - .L_18)
.L_18:
        /*003c*/ 	.word	0x00000000
        /*0040*/ 	.short	0x0005
        /*0042*/ 	.short	0x0028
        /*0044*/ 	.byte	0x00, 0xf4, 0x21, 0x00


	//----- nvinfo : EIATTR_KPARAM_INFO
	.align		4
.L_19:
        /*0048*/ 	.byte	0x04, 0x17
        /*004a*/ 	.short	(.L_21 - .L_20)
.L_20:
        /*004c*/ 	.word	0x00000000
        /*0050*/ 	.short	0x0004
        /*0052*/ 	.short	0x0020
        /*0054*/ 	.byte	0x00, 0xf4, 0x21, 0x00


	//----- nvinfo : EIATTR_KPARAM_INFO
	.align		4
.L_21:
        /*0058*/ 	.byte	0x04, 0x17
        /*005a*/ 	.short	(.L_23 - .L_22)
.L_22:
        /*005c*/ 	.word	0x00000000
        /*0060*/ 	.short	0x0003
        /*0062*/ 	.short	0x0018
        /*0064*/ 	.byte	0x00, 0xf4, 0x21, 0x00


	//----- nvinfo : EIATTR_KPARAM_INFO
	.align		4
.L_23:
        /*0068*/ 	.byte	0x04, 0x17
        /*006a*/ 	.short	(.L_25 - .L_24)
.L_24:
        /*006c*/ 	.word	0x00000000
        /*0070*/ 	.short	0x0002
        /*0072*/ 	.short	0x0010
        /*0074*/ 	.byte	0x00, 0xf4, 0x21, 0x00


	//----- nvinfo : EIATTR_KPARAM_INFO
	.align		4
.L_25:
        /*0078*/ 	.byte	0x04, 0x17
        /*007a*/ 	.short	(.L_27 - .L_26)
.L_26:
        /*007c*/ 	.word	0x00000000
        /*0080*/ 	.short	0x0001
        /*0082*/ 	.short	0x0008
        /*0084*/ 	.byte	0x00, 0xf4, 0x21, 0x00


	//----- nvinfo : EIATTR_KPARAM_INFO
	.align		4
.L_27:
        /*0088*/ 	.byte	0x04, 0x17
        /*008a*/ 	.short	(.L_29 - .L_28)
.L_28:
        /*008c*/ 	.word	0x00000000
        /*0090*/ 	.short	0x0000
        /*0092*/ 	.short	0x0000
        /*0094*/ 	.byte	0x00, 0xf4, 0x21, 0x00


	//----- nvinfo : EIATTR_SPARSE_MMA_MASK
	.align		4
.L_29:
        /*0098*/ 	.byte	0x03, 0x50
        /*009a*/ 	.short	0x0000


	//----- nvinfo : EIATTR_MAXREG_COUNT
	.align		4
        /*009c*/ 	.byte	0x03, 0x1b
        /*009e*/ 	.short	0x00ff


	//----- nvinfo : EIATTR_EXIT_INSTR_OFFSETS
	.align		4
        /*00a0*/ 	.byte	0x04, 0x1c
        /*00a2*/ 	.short	(.L_31 - .L_30)


	//   ....[0]....
.L_30:
        /*00a4*/ 	.word	0x00000b40


	//----- nvinfo : EIATTR_REQNTID
	.align		4
.L_31:
        /*00a8*/ 	.byte	0x04, 0x10
        /*00aa*/ 	.short	(.L_33 - .L_32)
.L_32:
        /*00ac*/ 	.word	0x00000080
        /*00b0*/ 	.word	0x00000001
        /*00b4*/ 	.word	0x00000001


	//----- nvinfo : EIATTR_CBANK_PARAM_SIZE
	.align		4
.L_33:
        /*00b8*/ 	.byte	0x03, 0x19
        /*00ba*/ 	.short	0x0044


	//----- nvinfo : EIATTR_PARAM_CBANK
	.align		4
        /*00bc*/ 	.byte	0x04, 0x0a
        /*00be*/ 	.short	(.L_35 - .L_34)
	.align		4
.L_34:
        /*00c0*/ 	.word	index@(.nv.constant0.triton_poi_fused__native_batch_norm_legit_no_training_cat_relu_18)
        /*00c4*/ 	.short	0x0210
        /*00c6*/ 	.short	0x0044


	//----- nvinfo : EIATTR_SW_WAR
	.align		4
.L_35:
        /*00c8*/ 	.byte	0x04, 0x36
        /*00ca*/ 	.short	(.L_37 - .L_36)
.L_36:
        /*00cc*/ 	.word	0x00000008
.L_37:


//--------------------- .nv.callgraph             --------------------------
	.section	.nv.callgraph,"",@"SHT_CUDA_CALLGRAPH"
	.align	4
	.sectionentsize	8
	.align		4
        /*0000*/ 	.word	0x00000000
	.align		4
        /*0004*/ 	.word	0xffffffff
	.align		4
        /*0008*/ 	.word	0x00000000
	.align		4
        /*000c*/ 	.word	0xfffffffe
	.align		4
        /*0010*/ 	.word	0x00000000
	.align		4
        /*0014*/ 	.word	0xfffffffd
	.align		4
        /*0018*/ 	.word	0x00000000
	.align		4
        /*001c*/ 	.word	0xfffffffc


//--------------------- .nv.constant4             --------------------------
	.section	.nv.constant4,"a",@progbits
	.align	8
	.align		8
.nv.constant4:
        /*0000*/ 	.dword	_$_str
	.align		8
        /*0008*/ 	.dword	_$_str_$_2


//--------------------- .text.triton_poi_fused__native_batch_norm_legit_no_training_cat_relu_18 --------------------------
	.section	.text.triton_poi_fused__native_batch_norm_legit_no_training_cat_relu_18,"ax",@progbits
	.align	128
        .global         triton_poi_fused__native_batch_norm_legit_no_training_cat_relu_18
        .type           triton_poi_fused__native_batch_norm_legit_no_training_cat_relu_18,@function
        .size           triton_poi_fused__native_batch_norm_legit_no_training_cat_relu_18,(.L_x_1 - triton_poi_fused__native_batch_norm_legit_no_training_cat_relu_18)
        .other          triton_poi_fused__native_batch_norm_legit_no_training_cat_relu_18,@"STO_CUDA_ENTRY STV_DEFAULT"
triton_poi_fused__native_batch_norm_legit_no_training_cat_relu_18:
.text.triton_poi_fused__native_batch_norm_legit_no_training_cat_relu_18:
[----:B------:R-:W-:Y:S01]  /*0000*/  LDC R1, c[0x0][0x28] ;  /* 0x00000a00ff017b82 */ /* 0x000fe20000000800 */
[----:B------:R-:W1:Y:S07]  /*0010*/  S2R R0, SR_TID.X ;  /* 0x0000000000007919 */ /* 0x000e6e0000002100 */
[----:B------:R-:W2:Y:S01]  /*0020*/  LDC.64 R2, c[0x0][0x228] ;  /* 0x00008a00ff027b82 */ /* 0x000ea20000000a00 */
[----:B------:R-:W-:Y:S01]  /*0030*/  ULDC.64 UR4, c[0x0][0x208] ;  /* 0x0000820000047ab9 */ /* 0x000fe20000000a00 */
[----:B------:R-:W3:Y:S01]  /*0040*/  S2R R21, SR_CTAID.X ;  /* 0x0000000000157919 */ /* 0x000ee20000002500 */
[----:B------:R-:W-:Y:S01]  /*0050*/  IMAD.MOV.U32 R12, RZ, RZ, 0x3e800000 ;  /* 0x3e800000ff0c7424 */ /* 0x000fe200078e00ff */
[----:B------:R-:W-:-:S04]  /*0060*/  ULDC.64 UR6, c[0x0][0x218] ;  /* 0x0000860000067ab9 */ /* 0x000fc80000000a00 */
[----:B------:R-:W4:Y:S08]  /*0070*/  LDC.64 R28, c[0x0][0x238] ;  /* 0x00008e00ff1c7b82 */ /* 0x000f300000000a00 */
[----:B------:R-:W5:Y:S01]  /*0080*/  LDC.64 R16, c[0x0][0x210] ;  /* 0x00008400ff107b82 */ /* 0x000f620000000a00 */
[----:B-1----:R-:W-:Y:S01]  /*0090*/  IMAD.SHL.U32 R0, R0, 0x4, RZ ;  /* 0x0000000400007824 */ /* 0x002fe200078e00ff */
[----:B---3--:R-:W-:-:S04]  /*00a0*/  SHF.R.S32.HI R5, RZ, 0x15, R21 ;  /* 0x00000015ff057819 */ /* 0x008fc80000011415 */
[----:B------:R-:W-:Y:S02]  /*00b0*/  LOP3.LUT R0, R0, 0x1fc, RZ, 0xc0, !PT ;  /* 0x000001fc00007812 */ /* 0x000fe400078ec0ff */
[----:B------:R-:W-:-:S03]  /*00c0*/  SGXT R5, R5, 0x1 ;  /* 0x000000010505781a */ /* 0x000fc60000000200 */
[----:B------:R-:W-:-:S04]  /*00d0*/  IMAD R21, R21, 0x400, R0 ;  /* 0x0000040015157824 */ /* 0x000fc800078e0200 */
[----:B------:R-:W-:Y:S01]  /*00e0*/  VIADD R0, R21, 0x200 ;  /* 0x0000020015007836 */ /* 0x000fe20000000000 */
[----:B------:R-:W-:-:S04]  /*00f0*/  LEA.HI R4, R5, R21, RZ, 0x9 ;  /* 0x0000001505047211 */ /* 0x000fc800078f48ff */
[----:B------:R-:W-:Y:S02]  /*0100*/  SHF.R.S32.HI R27, RZ, 0x9, R4 ;  /* 0x00000009ff1b7819 */ /* 0x000fe40000011404 */
[----:B------:R-:W-:-:S03]  /*0110*/  LEA.HI R5, R5, R0, RZ, 0x9 ;  /* 0x0000000005057211 */ /* 0x000fc600078f48ff */
[----:B------:R-:W-:Y:S01]  /*0120*/  IMAD.HI R7, R27, 0x2e8ba2e9, RZ ;  /* 0x2e8ba2e91b077827 */ /* 0x000fe200078e02ff */
[----:B------:R-:W-:-:S04]  /*0130*/  SHF.R.S32.HI R5, RZ, 0x9, R5 ;  /* 0x00000009ff057819 */ /* 0x000fc80000011405 */
[----:B------:R-:W-:Y:S01]  /*0140*/  SHF.R.U32.HI R8, RZ, 0x1f, R7 ;  /* 0x0000001fff087819 */ /* 0x000fe20000011607 */
[----:B------:R-:W-:-:S03]  /*0150*/  IMAD.HI R6, R5, 0x2e8ba2e9, RZ ;  /* 0x2e8ba2e905067827 */ /* 0x000fc600078e02ff */
[----:B------:R-:W-:Y:S02]  /*0160*/  LEA.HI.SX32 R8, R7, R8, 0x1c ;  /* 0x0000000807087211 */ /* 0x000fe400078fe2ff */
[----:B------:R-:W-:-:S03]  /*0170*/  SHF.R.U32.HI R7, RZ, 0x1f, R6 ;  /* 0x0000001fff077819 */ /* 0x000fc60000011606 */
[----:B------:R-:W-:Y:S01]  /*0180*/  IMAD R27, R8, -0x58, R27 ;  /* 0xffffffa8081b7824 */ /* 0x000fe200078e021b */
[----:B------:R-:W-:-:S03]  /*0190*/  LEA.HI.SX32 R8, R6, R7, 0x1c ;  /* 0x0000000706087211 */ /* 0x000fc600078fe2ff */
[----:B--2---:R-:W-:-:S04]  /*01a0*/  IMAD.WIDE R6, R27, 0x4, R2 ;  /* 0x000000041b067825 */ /* 0x004fc800078e0202 */
[----:B------:R-:W-:Y:S02]  /*01b0*/  IMAD R25, R8, -0x58, R5 ;  /* 0xffffffa808197824 */ /* 0x000fe400078e0205 */
[----:B------:R1:W2:Y:S02]  /*01c0*/  LDG.E.EL R6, desc[UR4][R6.64] ;  /* 0x0000000406067981 */ /* 0x0002a4000c2e1900 */
[----:B------:R-:W-:-:S06]  /*01d0*/  IMAD.WIDE R2, R25, 0x4, R2 ;  /* 0x0000000419027825 */ /* 0x000fcc00078e0202 */
[----:B------:R-:W3:Y:S01]  /*01e0*/  LDG.E.EL R2, desc[UR4][R2.64] ;  /* 0x0000000402027981 */ /* 0x000ee2000c2e1900 */
[----:B------:R-:W-:Y:S01]  /*01f0*/  IMAD.HI R14, R21, 0x2e8ba2e9, RZ ;  /* 0x2e8ba2e9150e7827 */ /* 0x000fe200078e02ff */
[----:B------:R-:W-:-:S03]  /*0200*/  LOP3.LUT R4, R4, 0xfffffe00, RZ, 0xc0, !PT ;  /* 0xfffffe0004047812 */ /* 0x000fc600078ec0ff */
[----:B------:R-:W-:Y:S01]  /*0210*/  IMAD.HI R8, R0, 0x2e8ba2e9, RZ ;  /* 0x2e8ba2e900087827 */ /* 0x000fe200078e02ff */
[----:B------:R-:W-:-:S03]  /*0220*/  SHF.R.U32.HI R9, RZ, 0x1f, R14 ;  /* 0x0000001fff097819 */ /* 0x000fc6000001160e */
[----:B------:R-:W-:Y:S01]  /*0230*/  IMAD.IADD R19, R21, 0x1, -R4 ;  /* 0x0000000115137824 */ /* 0x000fe200078e0a04 */
[----:B------:R-:W-:Y:S02]  /*0240*/  LEA.HI.SX32 R14, R14, R9, 0x13 ;  /* 0x000000090e0e7211 */ /* 0x000fe400078f9aff */
[----:B-1----:R-:W-:Y:S02]  /*0250*/  SHF.R.U32.HI R7, RZ, 0x1f, R8 ;  /* 0x0000001fff077819 */ /* 0x002fe40000011608 */
[----:B------:R-:W-:Y:S01]  /*0260*/  SHF.R.S32.HI R18, RZ, 0x1f, R19 ;  /* 0x0000001fff127819 */ /* 0x000fe20000011413 */
[----:B------:R-:W-:Y:S01]  /*0270*/  IMAD.SHL.U32 R4, R14, 0x2000, RZ ;  /* 0x000020000e047824 */ /* 0x000fe200078e00ff */
[----:B------:R-:W-:-:S04]  /*0280*/  LEA.HI.SX32 R11, R8, R7, 0x13 ;  /* 0x00000007080b7211 */ /* 0x000fc800078f9aff */
[----:B------:R-:W-:Y:S01]  /*0290*/  SHF.R.S32.HI R8, RZ, 0x1f, R4 ;  /* 0x0000001fff087819 */ /* 0x000fe20000011404 */
[----:B------:R-:W-:-:S04]  /*02a0*/  IMAD R0, R11, -0xb000, R0 ;  /* 0xffff50000b007824 */ /* 0x000fc800078e0200 */
[C---:B------:R-:W-:Y:S02]  /*02b0*/  IMAD R15, R11.reuse, 0x9000, R0 ;  /* 0x000090000b0f7824 */ /* 0x040fe400078e0200 */
[----:B------:R-:W-:Y:S02]  /*02c0*/  IMAD.SHL.U32 R11, R11, 0x2000, RZ ;  /* 0x000020000b0b7824 */ /* 0x000fe400078e00ff */
[----:B------:R-:W-:-:S03]  /*02d0*/  IMAD.SHL.U32 R0, R25, 0x200, RZ ;  /* 0x0000020019007824 */ /* 0x000fc600078e00ff */
[----:B------:R-:W-:Y:S01]  /*02e0*/  SHF.R.S32.HI R13, RZ, 0x1f, R11 ;  /* 0x0000001fff0d7819 */ /* 0x000fe2000001140b */
[----:B------:R-:W-:-:S04]  /*02f0*/  IMAD R22, R14, -0xb000, R21 ;  /* 0xffff50000e167824 */ /* 0x000fc800078e0215 */
[----:B------:R-:W-:Y:S02]  /*0300*/  IMAD R14, R14, 0x9000, R22 ;  /* 0x000090000e0e7824 */ /* 0x000fe400078e0216 */
[----:B--2---:R-:W-:Y:S01]  /*0310*/  FADD R10, R6, 9.9999997473787516356e-06 ;  /* 0x3727c5ac060a7421 */ /* 0x004fe20000000000 */
[----:B------:R-:W-:-:S05]  /*0320*/  IMAD.SHL.U32 R6, R27, 0x200, RZ ;  /* 0x000002001b067824 */ /* 0x000fca00078e00ff */
[----:B------:R-:W1:Y:S01]  /*0330*/  MUFU.SQRT R10, R10 ;  /* 0x0000000a000a7308 */ /* 0x000e620000002000 */
[-C--:B------:R-:W-:Y:S01]  /*0340*/  IADD3 R4, P4, P5, R6, R19.reuse, R4 ;  /* 0x0000001306047210 */ /* 0x080fe20007d9e004 */
[----:B---3--:R-:W-:Y:S01]  /*0350*/  FADD R5, R2, 9.9999997473787516356e-06 ;  /* 0x3727c5ac02057421 */ /* 0x008fe20000000000 */
[----:B------:R-:W-:Y:S01]  /*0360*/  SHF.R.S32.HI R7, RZ, 0x1f, R6 ;  /* 0x0000001fff077819 */ /* 0x000fe20000011406 */
[----:B------:R-:W2:Y:S03]  /*0370*/  LDC.64 R2, c[0x0][0x220] ;  /* 0x00008800ff027b82 */ /* 0x000ea60000000a00 */
[----:B------:R-:W-:Y:S01]  /*0380*/  IADD3.X R7, R7, R18, R8, P4, P5 ;  /* 0x0000001207077210 */ /* 0x000fe200027ea408 */
[----:B------:R-:W3:Y:S01]  /*0390*/  MUFU.SQRT R5, R5 ;  /* 0x0000000500057308 */ /* 0x000ee20000002000 */
[----:B------:R-:W-:Y:S02]  /*03a0*/  IADD3 R19, P4, P5, R0, R19, R11 ;  /* 0x0000001300137210 */ /* 0x000fe40007d9e00b */
[----:B------:R-:W-:Y:S01]  /*03b0*/  SHF.R.S32.HI R11, RZ, 0x1f, R0 ;  /* 0x0000001fff0b7819 */ /* 0x000fe20000011400 */
[----:B------:R-:W4:Y:S01]  /*03c0*/  LDC.64 R8, c[0x0][0x230] ;  /* 0x00008c00ff087b82 */ /* 0x000f220000000a00 */
[----:B-1----:R-:W-:-:S02]  /*03d0*/  FSETP.GT.AND P2, PT, R10, 8.50705917302346158658e+37, PT ;  /* 0x7e8000000a00780b */ /* 0x002fc40003f44000 */
[----:B------:R-:W-:Y:S02]  /*03e0*/  FSETP.GEU.AND P0, PT, R10, 1.175494350822287508e-38, PT ;  /* 0x008000000a00780b */ /* 0x000fe40003f0e000 */
[----:B------:R-:W-:Y:S02]  /*03f0*/  FSEL R6, R12, 1, P2 ;  /* 0x3f8000000c067808 */ /* 0x000fe40001000000 */
[----:B------:R-:W-:Y:S02]  /*0400*/  IADD3.X R18, R11, R18, R13, P4, P5 ;  /* 0x000000120b127210 */ /* 0x000fe400027ea40d */
[C---:B---3--:R-:W-:Y:S02]  /*0410*/  FSETP.GT.AND P3, PT, R5.reuse, 8.50705917302346158658e+37, PT ;  /* 0x7e8000000500780b */ /* 0x048fe40003f64000 */
[----:B------:R-:W-:-:S03]  /*0420*/  FSETP.GEU.AND P1, PT, R5, 1.175494350822287508e-38, PT ;  /* 0x008000000500780b */ /* 0x000fc60003f2e000 */
[----:B------:R-:W-:Y:S02]  /*0430*/  @P2 FMUL R10, R10, 0.25 ;  /* 0x3e8000000a0a2820 */ /* 0x000fe40000400000 */
[----:B------:R-:W-:Y:S02]  /*0440*/  @!P0 FMUL R6, R6, 16777216 ;  /* 0x4b80000006068820 */ /* 0x000fe40000400000 */
[----:B------:R-:W-:-:S04]  /*0450*/  @!P0 FMUL R10, R10, 16777216 ;  /* 0x4b8000000a0a8820 */ /* 0x000fc80000400000 */
[----:B------:R-:W-:Y:S01]  /*0460*/  @P3 FMUL R5, R5, 0.25 ;  /* 0x3e80000005053820 */ /* 0x000fe20000400000 */
[----:B------:R1:W3:Y:S03]  /*0470*/  MUFU.RCP R23, R10 ;  /* 0x0000000a00177308 */ /* 0x0002e60000001000 */
[----:B------:R-:W-:-:S06]  /*0480*/  @!P1 FMUL R5, R5, 16777216 ;  /* 0x4b80000005059820 */ /* 0x000fcc0000400000 */
[----:B------:R-:W4:Y:S01]  /*0490*/  MUFU.RCP R5, R5 ;  /* 0x0000000500057308 */ /* 0x000f220000001000 */
[----:B-1----:R-:W-:Y:S02]  /*04a0*/  FSEL R10, R12, 1, P3 ;  /* 0x3f8000000c0a7808 */ /* 0x002fe40001800000 */
[----:B------:R-:W-:-:S03]  /*04b0*/  LEA R12, P2, R4, UR6, 0x2 ;  /* 0x00000006040c7c11 */ /* 0x000fc6000f8410ff */
[----:B------:R-:W-:Y:S01]  /*04c0*/  @!P1 FMUL R10, R10, 16777216 ;  /* 0x4b8000000a0a9820 */ /* 0x000fe20000400000 */
[----:B------:R-:W-:Y:S01]  /*04d0*/  LEA.HI.X R13, R4, UR7, R7, 0x2, P2 ;  /* 0x00000007040d7c11 */ /* 0x000fe200090f1407 */
[----:B---3--:R-:W-:Y:S01]  /*04e0*/  FMUL R23, R23, R6 ;  /* 0x0000000617177220 */ /* 0x008fe20000400000 */
[C-C-:B--2---:R-:W-:Y:S01]  /*04f0*/  IMAD.WIDE R6, R27.reuse, 0x4, R2.reuse ;  /* 0x000000041b067825 */ /* 0x144fe200078e0202 */
[C---:B------:R-:W-:Y:S02]  /*0500*/  ISETP.GT.AND P0, PT, R27.reuse, 0x47, PT ;  /* 0x000000471b00780c */ /* 0x040fe40003f04270 */
[----:B------:R-:W-:Y:S01]  /*0510*/  ISETP.GE.AND P3, PT, R27, 0x48, PT ;  /* 0x000000481b00780c */ /* 0x000fe20003f66270 */
[----:B------:R-:W-:Y:S01]  /*0520*/  IMAD.WIDE R2, R25, 0x4, R2 ;  /* 0x0000000419027825 */ /* 0x000fe200078e0202 */
[----:B------:R1:W2:Y:S03]  /*0530*/  LDG.E.EL R24, desc[UR4][R6.64] ;  /* 0x0000000406187981 */ /* 0x0002a6000c2e1900 */
[----:B0---4-:R-:W-:Y:S01]  /*0540*/  FMUL R0, R5, R10 ;  /* 0x0000000a05007220 */ /* 0x011fe20000400000 */
[--C-:B------:R-:W-:Y:S01]  /*0550*/  IMAD.WIDE R10, R27, 0x4, R8.reuse ;  /* 0x000000041b0a7825 */ /* 0x100fe200078e0208 */
[----:B------:R-:W3:Y:S03]  /*0560*/  LDG.E.EL R2, desc[UR4][R2.64] ;  /* 0x0000000402027981 */ /* 0x000ee6000c2e1900 */
[----:B------:R-:W-:-:S04]  /*0570*/  IMAD.WIDE R8, R25, 0x4, R8 ;  /* 0x0000000419087825 */ /* 0x000fc800078e0208 */
[----:B------:R-:W-:Y:S01]  /*0580*/  IMAD.WIDE R26, R27, 0x4, R28 ;  /* 0x000000041b1a7825 */ /* 0x000fe200078e021c */
[----:B------:R0:W4:Y:S01]  /*0590*/  LDG.E.EL R20, desc[UR4][R8.64] ;  /* 0x0000000408147981 */ /* 0x000122000c2e1900 */
[----:B------:R-:W-:Y:S02]  /*05a0*/  CS2R R4, SRZ ;  /* 0x0000000000047805 */ /* 0x000fe4000001ff00 */
[----:B-1----:R-:W-:Y:S01]  /*05b0*/  CS2R R6, SRZ ;  /* 0x0000000000067805 */ /* 0x002fe2000001ff00 */
[----:B------:R1:W2:Y:S04]  /*05c0*/  LDG.E.EL R3, desc[UR4][R10.64] ;  /* 0x000000040a037981 */ /* 0x0002a8000c2e1900 */
[----:B------:R5:W2:Y:S01]  /*05d0*/  LDG.E.EL R22, desc[UR4][R26.64] ;  /* 0x000000041a167981 */ /* 0x000aa2000c2e1900 */
[----:B0-----:R-:W-:-:S03]  /*05e0*/  CS2R R8, SRZ ;  /* 0x0000000000087805 */ /* 0x001fc6000001ff00 */
[----:B------:R0:W2:Y:S01]  /*05f0*/  @P0 LDG.E.128 R4, desc[UR4][R12.64+-0x24000] ;  /* 0xfdc000040c040981 */ /* 0x0000a2000c1e1d00 */
[----:B-1----:R-:W-:Y:S01]  /*0600*/  CS2R R10, SRZ ;  /* 0x00000000000a7805 */ /* 0x002fe2000001ff00 */
[----:B-----5:R-:W-:-:S05]  /*0610*/  IMAD.WIDE R26, R14, 0x4, R16 ;  /* 0x000000040e1a7825 */ /* 0x020fca00078e0210 */
[----:B------:R1:W5:Y:S01]  /*0620*/  @!P3 LDG.E.128 R8, desc[UR4][R26.64] ;  /* 0x000000041a08b981 */ /* 0x000362000c1e1d00 */
[----:B------:R-:W-:Y:S01]  /*0630*/  ISETP.GE.AND P2, PT, R25, 0x48, PT ;  /* 0x000000481900780c */ /* 0x000fe20003f46270 */
[----:B------:R-:W-:Y:S01]  /*0640*/  IMAD.WIDE R16, R15, 0x4, R16 ;  /* 0x000000040f107825 */ /* 0x000fe200078e0210 */
[----:B------:R-:W-:Y:S02]  /*0650*/  ISETP.GT.AND P1, PT, R25, 0x47, PT ;  /* 0x000000471900780c */ /* 0x000fe40003f24270 */
[----:B0-----:R-:W-:Y:S02]  /*0660*/  CS2R R12, SRZ ;  /* 0x00000000000c7805 */ /* 0x001fe4000001ff00 */
[----:B------:R-:W-:Y:S02]  /*0670*/  CS2R R14, SRZ ;  /* 0x00000000000e7805 */ /* 0x000fe4000001ff00 */
[----:B-1----:R-:W-:-:S05]  /*0680*/  LEA R26, P4, R19, UR6, 0x2 ;  /* 0x00000006131a7c11 */ /* 0x002fca000f8810ff */
[----:B------:R0:W3:Y:S01]  /*0690*/  @!P2 LDG.E.128 R12, desc[UR4][R16.64] ;  /* 0x00000004100ca981 */ /* 0x0000e2000c1e1d00 */
[----:B------:R-:W-:Y:S02]  /*06a0*/  LEA.HI.X R27, R19, UR7, R18, 0x2, P4 ;  /* 0x00000007131b7c11 */ /* 0x000fe4000a0f1412 */
[----:B------:R-:W-:Y:S02]  /*06b0*/  CS2R R18, SRZ ;  /* 0x0000000000127805 */ /* 0x000fe4000001ff00 */
[----:B0-----:R-:W-:-:S06]  /*06c0*/  CS2R R16, SRZ ;  /* 0x0000000000107805 */ /* 0x001fcc000001ff00 */
[----:B------:R0:W3:Y:S01]  /*06d0*/  @P1 LDG.E.128 R16, desc[UR4][R26.64+-0x24000] ;  /* 0xfdc000041a101981 */ /* 0x0000e2000c1e1d00 */
[----:B------:R-:W-:-:S05]  /*06e0*/  IMAD.WIDE R28, R25, 0x4, R28 ;  /* 0x00000004191c7825 */ /* 0x000fca00078e021c */
[----:B------:R1:W4:Y:S01]  /*06f0*/  LDG.E.EL R25, desc[UR4][R28.64] ;  /* 0x000000041c197981 */ /* 0x000322000c2e1900 */
[----:B--2---:R-:W-:Y:S02]  /*0700*/  SEL R4, R4, RZ, P0 ;  /* 0x000000ff04047207 */ /* 0x004fe40000000000 */
[----:B0-----:R-:W-:Y:S02]  /*0710*/  SEL R26, R7, RZ, P0 ;  /* 0x000000ff071a7207 */ /* 0x001fe40000000000 */
[----:B-----5:R-:W-:-:S04]  /*0720*/  SEL R8, R8, RZ, !P3 ;  /* 0x000000ff08087207 */ /* 0x020fc80005800000 */
[----:B------:R-:W-:Y:S02]  /*0730*/  SEL R4, R8, R4, !P3 ;  /* 0x0000000408047207 */ /* 0x000fe40005800000 */
[----:B------:R-:W-:Y:S02]  /*0740*/  SEL R8, R5, RZ, P0 ;  /* 0x000000ff05087207 */ /* 0x000fe40000000000 */
[----:B------:R-:W-:Y:S02]  /*0750*/  SEL R5, R9, RZ, !P3 ;  /* 0x000000ff09057207 */ /* 0x000fe40005800000 */
[----:B------:R-:W-:Y:S02]  /*0760*/  SEL R6, R6, RZ, P0 ;  /* 0x000000ff06067207 */ /* 0x000fe40000000000 */
[----:B------:R-:W-:Y:S02]  /*0770*/  SEL R7, R11, RZ, !P3 ;  /* 0x000000ff0b077207 */ /* 0x000fe40005800000 */
[----:B------:R-:W-:-:S02]  /*0780*/  SEL R9, R10, RZ, !P3 ;  /* 0x000000ff0a097207 */ /* 0x000fc40005800000 */
[----:B------:R-:W-:Y:S02]  /*0790*/  SEL R5, R5, R8, !P3 ;  /* 0x0000000805057207 */ /* 0x000fe40005800000 */
[----:B------:R-:W-:Y:S02]  /*07a0*/  SEL R7, R7, R26, !P3 ;  /* 0x0000001a07077207 */ /* 0x000fe40005800000 */
[----:B------:R-:W-:Y:S01]  /*07b0*/  SEL R6, R9, R6, !P3 ;  /* 0x0000000609067207 */ /* 0x000fe20005800000 */
[C---:B------:R-:W-:Y:S01]  /*07c0*/  FADD R10, -R24.reuse, R5 ;  /* 0x00000005180a7221 */ /* 0x040fe20000000100 */
[C---:B------:R-:W-:Y:S01]  /*07d0*/  FADD R8, -R24.reuse, R4 ;  /* 0x0000000418087221 */ /* 0x040fe20000000100 */
[C---:B-1----:R-:W-:Y:S02]  /*07e0*/  FADD R28, -R24.reuse, R7 ;  /* 0x00000007181c7221 */ /* 0x042fe40000000100 */
[----:B------:R-:W-:Y:S01]  /*07f0*/  FADD R26, -R24, R6 ;  /* 0x00000006181a7221 */ /* 0x000fe20000000100 */
[----:B------:R-:W-:-:S02]  /*0800*/  FMUL R24, R23, R10 ;  /* 0x0000000a17187220 */ /* 0x000fc40000400000 */
[----:B------:R-:W0:Y:S01]  /*0810*/  LDC.64 R10, c[0x0][0x240] ;  /* 0x00009000ff0a7b82 */ /* 0x000e220000000a00 */
[C---:B------:R-:W-:Y:S01]  /*0820*/  FMUL R29, R23.reuse, R28 ;  /* 0x0000001c171d7220 */ /* 0x040fe20000400000 */
[C---:B------:R-:W-:Y:S01]  /*0830*/  FMUL R27, R23.reuse, R26 ;  /* 0x0000001a171b7220 */ /* 0x040fe20000400000 */
[----:B------:R-:W-:Y:S01]  /*0840*/  FMUL R23, R23, R8 ;  /* 0x0000000817177220 */ /* 0x000fe20000400000 */
[----:B---3--:R-:W-:Y:S02]  /*0850*/  SEL R12, R12, RZ, !P2 ;  /* 0x000000ff0c0c7207 */ /* 0x008fe40005000000 */
[----:B------:R-:W-:Y:S02]  /*0860*/  SEL R13, R13, RZ, !P2 ;  /* 0x000000ff0d0d7207 */ /* 0x000fe40005000000 */
[----:B------:R-:W1:Y:S01]  /*0870*/  LDC.64 R8, c[0x0][0x248] ;  /* 0x00009200ff087b82 */ /* 0x000e620000000a00 */
[----:B------:R-:W-:Y:S02]  /*0880*/  SEL R14, R14, RZ, !P2 ;  /* 0x000000ff0e0e7207 */ /* 0x000fe40005000000 */
[----:B------:R-:W-:-:S02]  /*0890*/  @P2 SEL R12, R16, RZ, P1 ;  /* 0x000000ff100c2207 */ /* 0x000fc40000800000 */
[----:B------:R-:W-:Y:S02]  /*08a0*/  @P2 SEL R13, R17, RZ, P1 ;  /* 0x000000ff110d2207 */ /* 0x000fe40000800000 */
[----:B------:R-:W-:Y:S02]  /*08b0*/  SEL R15, R15, RZ, !P2 ;  /* 0x000000ff0f0f7207 */ /* 0x000fe40005000000 */
[----:B------:R-:W-:Y:S02]  /*08c0*/  @P2 SEL R14, R18, RZ, P1 ;  /* 0x000000ff120e2207 */ /* 0x000fe40000800000 */
[----:B------:R-:W-:Y:S01]  /*08d0*/  @P2 SEL R15, R19, RZ, P1 ;  /* 0x000000ff130f2207 */ /* 0x000fe20000800000 */
[C-C-:B------:R-:W-:Y:S01]  /*08e0*/  FFMA R24, R3.reuse, R24, R22.reuse ;  /* 0x0000001803187223 */ /* 0x140fe20000000016 */
[C-C-:B------:R-:W-:Y:S01]  /*08f0*/  FFMA R23, R3.reuse, R23, R22.reuse ;  /* 0x0000001703177223 */ /* 0x140fe20000000016 */
[C-C-:B------:R-:W-:Y:S01]  /*0900*/  FFMA R27, R3.reuse, R27, R22.reuse ;  /* 0x0000001b031b7223 */ /* 0x140fe20000000016 */
[----:B------:R-:W-:Y:S01]  /*0910*/  FFMA R29, R3, R29, R22 ;  /* 0x0000001d031d7223 */ /* 0x000fe20000000016 */
[C---:B------:R-:W-:Y:S01]  /*0920*/  FADD R17, -R2.reuse, R13 ;  /* 0x0000000d02117221 */ /* 0x040fe20000000100 */
[C---:B------:R-:W-:Y:S01]  /*0930*/  FADD R3, -R2.reuse, R12 ;  /* 0x0000000c02037221 */ /* 0x040fe20000000100 */
[C---:B------:R-:W-:Y:S01]  /*0940*/  FADD R19, -R2.reuse, R14 ;  /* 0x0000000e02137221 */ /* 0x040fe20000000100 */
[----:B------:R-:W-:Y:S01]  /*0950*/  FADD R2, -R2, R15 ;  /* 0x0000000f02027221 */ /* 0x000fe20000000100 */
[C---:B------:R-:W-:Y:S01]  /*0960*/  FMUL R17, R0.reuse, R17 ;  /* 0x0000001100117220 */ /* 0x040fe20000400000 */
[C---:B------:R-:W-:Y:S01]  /*0970*/  FMUL R16, R0.reuse, R3 ;  /* 0x0000000300107220 */ /* 0x040fe20000400000 */
[C---:B------:R-:W-:Y:S01]  /*0980*/  FMUL R18, R0.reuse, R19 ;  /* 0x0000001300127220 */ /* 0x040fe20000400000 */
[----:B------:R-:W-:Y:S01]  /*0990*/  FMUL R2, R0, R2 ;  /* 0x0000000200027220 */ /* 0x000fe20000400000 */
[C-C-:B----4-:R-:W-:Y:S01]  /*09a0*/  FFMA R0, R20.reuse, R17, R25.reuse ;  /* 0x0000001114007223 */ /* 0x150fe20000000019 */
[C-C-:B------:R-:W-:Y:S01]  /*09b0*/  FFMA R16, R20.reuse, R16, R25.reuse ;  /* 0x0000001014107223 */ /* 0x140fe20000000019 */
[C-C-:B------:R-:W-:Y:S01]  /*09c0*/  FFMA R18, R20.reuse, R18, R25.reuse ;  /* 0x0000001214127223 */ /* 0x140fe20000000019 */
[----:B------:R-:W-:Y:S01]  /*09d0*/  FFMA R19, R20, R2, R25 ;  /* 0x0000000214137223 */ /* 0x000fe20000000019 */
[----:B------:R-:W-:Y:S01]  /*09e0*/  FSETP.GEU.AND P6, PT, R29, RZ, PT ;  /* 0x000000ff1d00720b */ /* 0x000fe20003fce000 */
[----:B0-----:R-:W-:Y:S01]  /*09f0*/  IMAD.WIDE R2, R21, 0x4, R10 ;  /* 0x0000000415027825 */ /* 0x001fe200078e020a */
[----:B------:R-:W-:-:S02]  /*0a00*/  FSETP.GEU.AND P0, PT, R27, RZ, PT ;  /* 0x000000ff1b00720b */ /* 0x000fc40003f0e000 */
[----:B------:R-:W-:Y:S02]  /*0a10*/  SEL R11, R29, RZ, P6 ;  /* 0x000000ff1d0b7207 */ /* 0x000fe40003000000 */
[----:B------:R-:W-:Y:S02]  /*0a20*/  FSETP.GEU.AND P1, PT, R24, RZ, PT ;  /* 0x000000ff1800720b */ /* 0x000fe40003f2e000 */
[----:B------:R-:W-:Y:S02]  /*0a30*/  FSETP.GEU.AND P2, PT, R23, RZ, PT ;  /* 0x000000ff1700720b */ /* 0x000fe40003f4e000 */
[----:B------:R-:W-:Y:S02]  /*0a40*/  FSETP.GEU.AND P3, PT, R19, RZ, PT ;  /* 0x000000ff1300720b */ /* 0x000fe40003f6e000 */
[----:B------:R-:W-:Y:S02]  /*0a50*/  FSETP.GEU.AND P4, PT, R18, RZ, PT ;  /* 0x000000ff1200720b */ /* 0x000fe40003f8e000 */
[----:B------:R-:W-:-:S02]  /*0a60*/  FSETP.GEU.AND P5, PT, R0, RZ, PT ;  /* 0x000000ff0000720b */ /* 0x000fc40003fae000 */
[----:B------:R-:W-:Y:S01]  /*0a70*/  FSETP.GEU.AND P6, PT, R16, RZ, PT ;  /* 0x000000ff1000720b */ /* 0x000fe20003fce000 */
[----:B-1----:R-:W-:Y:S01]  /*0a80*/  IMAD.WIDE R20, R21, 0x4, R8 ;  /* 0x0000000415147825 */ /* 0x002fe200078e0208 */
[----:B------:R-:W-:Y:S02]  /*0a90*/  SEL R10, R27, RZ, P0 ;  /* 0x000000ff1b0a7207 */ /* 0x000fe40000000000 */
[----:B------:R-:W-:Y:S02]  /*0aa0*/  SEL R9, R24, RZ, P1 ;  /* 0x000000ff18097207 */ /* 0x000fe40000800000 */
[----:B------:R-:W-:Y:S02]  /*0ab0*/  SEL R8, R23, RZ, P2 ;  /* 0x000000ff17087207 */ /* 0x000fe40001000000 */
[----:B------:R-:W-:Y:S02]  /*0ac0*/  SEL R19, R19, RZ, P3 ;  /* 0x000000ff13137207 */ /* 0x000fe40001800000 */
[----:B------:R-:W-:-:S02]  /*0ad0*/  SEL R18, R18, RZ, P4 ;  /* 0x000000ff12127207 */ /* 0x000fc40002000000 */
[----:B------:R-:W-:Y:S02]  /*0ae0*/  SEL R17, R0, RZ, P5 ;  /* 0x000000ff00117207 */ /* 0x000fe40002800000 */
[----:B------:R-:W-:Y:S01]  /*0af0*/  SEL R16, R16, RZ, P6 ;  /* 0x000000ff10107207 */ /* 0x000fe20003000000 */
[----:B------:R-:W-:Y:S04]  /*0b00*/  STG.E.128 desc[UR4][R2.64], R4 ;  /* 0x0000000402007986 */ /* 0x000fe8000c101d04 */
[----:B------:R-:W-:Y:S04]  /*0b10*/  STG.E.128 desc[UR4][R2.64+0x800], R12 ;  /* 0x0008000c02007986 */ /* 0x000fe8000c101d04 */
[----:B------:R-:W-:Y:S04]  /*0b20*/  STG.E.128 desc[UR4][R20.64], R8 ;  /* 0x0000000814007986 */ /* 0x000fe8000c101d04 */
[----:B------:R-:W-:Y:S01]  /*0b30*/  STG.E.128 desc[UR4][R20.64+0x800], R16 ;  /* 0x0008001014007986 */ /* 0x000fe2000c101d04 */
[----:B------:R-:W-:Y:S05]  /*0b40*/  EXIT ;  /* 0x000000000000794d */ /* 0x000fea0003800000 */
.L_x_0:
[----:B------:R-:W-:-:S00]  /*0b50*/  BRA `(.L_x_0) ;  /* 0xfffffffc00fc7947 */ /* 0x000fc0000383ffff */
[----:B------:R-:W-:-:S00]  /*0b60*/  NOP ;  /* 0x0000000000007918 */ /* 0x000fc00000000000 */
        /* <DEDUP_REMOVED lines=9> */
.L_x_1:


//--------------------- .nv.global.init           --------------------------
	.section	.nv.global.init,"aw",@progbits
.nv.global.init:
	.type		_$_str,@object
	.size		_$_str,(_$_str_$_2 - _$_str)
_$_str:
        /*0000*/ 	.byte	0x5f, 0x5f, 0x43, 0x55, 0x44, 0x41, 0x5f, 0x46, 0x54, 0x5a, 0x00
	.type		_$_str_$_2,@object
	.size		_$_str_$_2,(.L_1 - _$_str_$_2)
_$_str_$_2:
        /*000b*/ 	.byte	0x5f, 0x5f, 0x43, 0x55, 0x44, 0x41, 0x5f, 0x50, 0x52, 0x45, 0x43, 0x5f, 0x53, 0x51, 0x52, 0x54
        /*001b*/ 	.byte	0x00
.L_1:


//--------------------- .nv.constant0.triton_poi_fused__native_batch_norm_legit_no_training_cat_relu_18 --------------------------
	.section	.nv.constant0.triton_poi_fused__native_batch_norm_legit_no_training_cat_relu_18,"a",@progbits
	.sectionflags	@""
	.align	4
.nv.constant0.triton_poi_fused__native_batch_norm_legit_no_training_cat_relu_18:
	.zero		596
